//
// Generated by NVIDIA NVVM Compiler
//
// Compiler Build ID: CL-36424714
// Cuda compilation tools, release 13.0, V13.0.88
// Based on NVVM 20.0.0
//

.version 9.0
.target sm_100
.address_size 64

	// .globl	_Z10my2DKernelPfii

.visible .entry _Z10my2DKernelPfii(
	.param .u64 .ptr .align 1 _Z10my2DKernelPfii_param_0,
	.param .u32 _Z10my2DKernelPfii_param_1,
	.param .u32 _Z10my2DKernelPfii_param_2
)
{
	.reg .pred 	%p<4>;
	.reg .b32 	%r<14>;
	.reg .b32 	%f<3>;
	.reg .b64 	%rd<5>;

	ld.param.u64 	%rd1, [_Z10my2DKernelPfii_param_0];
	ld.param.u32 	%r3, [_Z10my2DKernelPfii_param_1];
	ld.param.u32 	%r4, [_Z10my2DKernelPfii_param_2];
	mov.u32 	%r6, %ctaid.x;
	mov.u32 	%r7, %ntid.x;
	mov.u32 	%r8, %tid.x;
	mad.lo.s32 	%r1, %r6, %r7, %r8;
	mov.u32 	%r9, %ctaid.y;
	mov.u32 	%r10, %ntid.y;
	mov.u32 	%r11, %tid.y;
	mad.lo.s32 	%r12, %r9, %r10, %r11;
	setp.ge.s32 	%p1, %r1, %r3;
	setp.ge.s32 	%p2, %r12, %r4;
	or.pred  	%p3, %p1, %p2;
	@%p3 bra 	$L__BB0_2;
	cvta.to.global.u64 	%rd2, %rd1;
	mad.lo.s32 	%r13, %r3, %r12, %r1;
	mul.wide.s32 	%rd3, %r13, 4;
	add.s64 	%rd4, %rd2, %rd3;
	ld.global.f32 	%f1, [%rd4];
	add.f32 	%f2, %f1, %f1;
	st.global.f32 	[%rd4], %f2;
$L__BB0_2:
	ret;

}


// ===== COMPILED SASS (sm_100) =====

	.target	sm_100

	.elftype	@"ET_EXEC"


//--------------------- .note.nv.tkinfo           --------------------------
	.section	.note.nv.tkinfo,"",@"SHT_NOTE"
	.sectionflags	@"SHF_NOTE_NV_TKINFO"
	.tkinfo
        /*0018*/ 	.word	0x00000002
        /*0030*/ 	.string	""
        /*0030*/ 	.string	"ptxas"
        /*0030*/ 	.string	"Cuda compilation tools, release 13.0, V13.0.88"
        /*0030*/ 	.string	"Build cuda_13.0.r13.0/compiler.36424714_0"
        /*0030*/ 	.string	"-arch sm_100 -m 64 "



//--------------------- .note.nv.cuinfo           --------------------------
	.section	.note.nv.cuinfo,"",@"SHT_NOTE"
	.sectionflags	@"SHF_NOTE_NV_CUINFO"
        /*0018*/ 	.short	0x0002
        /*001a*/ 	.short	0x0064
        /*001c*/ 	.short	0x0082
	.zero		2


//--------------------- .nv.info                  --------------------------
	.section	.nv.info,"",@"SHT_CUDA_INFO"
	.align	4


	//----- nvinfo : EIATTR_REGCOUNT
	.align		4
        /*0000*/ 	.byte	0x04, 0x2f
        /*0002*/ 	.short	(.L_1 - .L_0)
	.align		4
.L_0:
        /*0004*/ 	.word	index@(_Z10my2DKernelPfii)
        /*0008*/ 	.word	0x00000008


	//----- nvinfo : EIATTR_FRAME_SIZE
	.align		4
.L_1:
        /*000c*/ 	.byte	0x04, 0x11
        /*000e*/ 	.short	(.L_3 - .L_2)
	.align		4
.L_2:
        /*0010*/ 	.word	index@(_Z10my2DKernelPfii)
        /*0014*/ 	.word	0x00000000


	//----- nvinfo : EIATTR_MIN_STACK_SIZE
	.align		4
.L_3:
        /*0018*/ 	.byte	0x04, 0x12
        /*001a*/ 	.short	(.L_5 - .L_4)
	.align		4
.L_4:
        /*001c*/ 	.word	index@(_Z10my2DKernelPfii)
        /*0020*/ 	.word	0x00000000
.L_5:


//--------------------- .nv.compat                --------------------------
	.section	.nv.compat,"",@"SHT_CUDA_COMPAT_INFO"
	.align	4
        /*0000*/ 	.byte	0x02, 0x09, 0x00, 0x00, 0x02, 0x02, 0x01, 0x00, 0x02, 0x05, 0x05, 0x00, 0x03, 0x07, 0x01, 0x01
        /*0010*/ 	.byte	0x02, 0x03, 0x00, 0x00, 0x02, 0x06, 0x01, 0x00, 0x04, 0x0b, 0x08, 0x00, 0x09, 0x00, 0x00, 0x00
        /*0020*/ 	.byte	0x00, 0x00, 0x00, 0x00


//--------------------- .nv.info._Z10my2DKernelPfii --------------------------
	.section	.nv.info._Z10my2DKernelPfii,"",@"SHT_CUDA_INFO"
	.sectionflags	@""
	.align	4


	//----- nvinfo : EIATTR_CUDA_API_VERSION
	.align		4
        /*0000*/ 	.byte	0x04, 0x37
        /*0002*/ 	.short	(.L_7 - .L_6)
.L_6:
        /*0004*/ 	.word	0x00000082


	//----- nvinfo : EIATTR_KPARAM_INFO
	.align		4
.L_7:
        /*0008*/ 	.byte	0x04, 0x17
        /*000a*/ 	.short	(.L_9 - .L_8)
.L_8:
        /*000c*/ 	.word	0x00000000
        /*0010*/ 	.short	0x0002
        /*0012*/ 	.short	0x000c
        /*0014*/ 	.byte	0x00, 0xf0, 0x11, 0x00


	//----- nvinfo : EIATTR_KPARAM_INFO
	.align		4
.L_9:
        /*0018*/ 	.byte	0x04, 0x17
        /*001a*/ 	.short	(.L_11 - .L_10)
.L_10:
        /*001c*/ 	.word	0x00000000
        /*0020*/ 	.short	0x0001
        /*0022*/ 	.short	0x0008
        /*0024*/ 	.byte	0x00, 0xf0, 0x11, 0x00


	//----- nvinfo : EIATTR_KPARAM_INFO
	.align		4
.L_11:
        /*0028*/ 	.byte	0x04, 0x17
        /*002a*/ 	.short	(.L_13 - .L_12)
.L_12:
        /*002c*/ 	.word	0x00000000
        /*0030*/ 	.short	0x0000
        /*0032*/ 	.short	0x0000
        /*0034*/ 	.byte	0x00, 0xf5, 0x21, 0x00


	//----- nvinfo : EIATTR_SPARSE_MMA_MASK
	.align		4
.L_13:
        /*0038*/ 	.byte	0x03, 0x50
        /*003a*/ 	.short	0x0000


	//----- nvinfo : EIATTR_MAXREG_COUNT
	.align		4
        /*003c*/ 	.byte	0x03, 0x1b
        /*003e*/ 	.short	0x00ff


	//----- nvinfo : EIATTR_MERCURY_ISA_VERSION
	.align		4
        /*0040*/ 	.byte	0x03, 0x5f
        /*0042*/ 	.short	0x0101


	//----- nvinfo : EIATTR_VRC_CTA_INIT_COUNT
	.align		4
        /*0044*/ 	.byte	0x02, 0x4a
	.zero		1
	.zero		1


	//----- nvinfo : EIATTR_EXIT_INSTR_OFFSETS
	.align		4
        /*0048*/ 	.byte	0x04, 0x1c
        /*004a*/ 	.short	(.L_15 - .L_14)


	//   ....[0]....
.L_14:
        /*004c*/ 	.word	0x000000c0


	//   ....[1]....
        /*0050*/ 	.word	0x00000140


	//----- nvinfo : EIATTR_CBANK_PARAM_SIZE
	.align		4
.L_15:
        /*0054*/ 	.byte	0x03, 0x19
        /*0056*/ 	.short	0x0010


	//----- nvinfo : EIATTR_PARAM_CBANK
	.align		4
        /*0058*/ 	.byte	0x04, 0x0a
        /*005a*/ 	.short	(.L_17 - .L_16)
	.align		4
.L_16:
        /*005c*/ 	.word	index@(.nv.constant0._Z10my2DKernelPfii)
        /*0060*/ 	.short	0x0380
        /*0062*/ 	.short	0x0010


	//----- nvinfo : EIATTR_SW_WAR
	.align		4
.L_17:
        /*0064*/ 	.byte	0x04, 0x36
        /*0066*/ 	.short	(.L_19 - .L_18)
.L_18:
        /*0068*/ 	.word	0x00000008
.L_19:


//--------------------- .nv.callgraph             --------------------------
	.section	.nv.callgraph,"",@"SHT_CUDA_CALLGRAPH"
	.align	4
	.sectionentsize	8
	.align		4
        /*0000*/ 	.word	0x00000000
	.align		4
        /*0004*/ 	.word	0xffffffff
	.align		4
        /*0008*/ 	.word	0x00000000
	.align		4
        /*000c*/ 	.word	0xfffffffe
	.align		4
        /*0010*/ 	.word	0x00000000
	.align		4
        /*0014*/ 	.word	0xfffffffd
	.align		4
        /*0018*/ 	.word	0x00000000
	.align		4
        /*001c*/ 	.word	0xfffffffc


//--------------------- .text._Z10my2DKernelPfii  --------------------------
	.section	.text._Z10my2DKernelPfii,"ax",@progbits
	.align	128
        .global         _Z10my2DKernelPfii
        .type           _Z10my2DKernelPfii,@function
        .size           _Z10my2DKernelPfii,(.L_x_1 - _Z10my2DKernelPfii)
        .other          _Z10my2DKernelPfii,@"STO_CUDA_ENTRY STV_DEFAULT"
_Z10my2DKernelPfii:
.text._Z10my2DKernelPfii:
[----:B------:R-:W-:Y:S01]  /*0000*/  LDC R1, c[0x0][0x37c] ;  /* 0x0000df00ff017b82 */ /* 0x000fe20000000800 */
[----:B------:R-:W0:Y:S07]  /*0010*/  S2R R2, SR_TID.Y ;  /* 0x0000000000027919 */ /* 0x000e2e0000002200 */
[----:B------:R-:W1:Y:S01]  /*0020*/  LDC R0, c[0x0][0x360] ;  /* 0x0000d800ff007b82 */ /* 0x000e620000000800 */
[----:B------:R-:W2:Y:S01]  /*0030*/  LDCU.64 UR6, c[0x0][0x388] ;  /* 0x00007100ff0677ac */ /* 0x000ea20008000a00 */
[----:B------:R-:W1:Y:S06]  /*0040*/  S2R R3, SR_TID.X ;  /* 0x0000000000037919 */ /* 0x000e6c0000002100 */
[----:B------:R-:W0:Y:S08]  /*0050*/  S2UR UR5, SR_CTAID.Y ;  /* 0x00000000000579c3 */ /* 0x000e300000002600 */
[----:B------:R-:W0:Y:S08]  /*0060*/  LDC R5, c[0x0][0x364] ;  /* 0x0000d900ff057b82 */ /* 0x000e300000000800 */
[----:B------:R-:W1:Y:S01]  /*0070*/  S2UR UR4, SR_CTAID.X ;  /* 0x00000000000479c3 */ /* 0x000e620000002500 */
[----:B0-----:R-:W-:-:S05]  /*0080*/  IMAD R5, R5, UR5, R2 ;  /* 0x0000000505057c24 */ /* 0x001fca000f8e0202 */
[----:B--2---:R-:W-:Y:S01]  /*0090*/  ISETP.GE.AND P0, PT, R5, UR7, PT ;  /* 0x0000000705007c0c */ /* 0x004fe2000bf06270 */
[----:B-1----:R-:W-:-:S05]  /*00a0*/  IMAD R0, R0, UR4, R3 ;  /* 0x0000000400007c24 */ /* 0x002fca000f8e0203 */
[----:B------:R-:W-:-:S13]  /*00b0*/  ISETP.GE.OR P0, PT, R0, UR6, P0 ;  /* 0x0000000600007c0c */ /* 0x000fda0008706670 */
[----:B------:R-:W-:Y:S05]  /*00c0*/  @P0 EXIT ;  /* 0x000000000000094d */ /* 0x000fea0003800000 */
[----:B------:R-:W0:Y:S01]  /*00d0*/  LDC.64 R2, c[0x0][0x380] ;  /* 0x0000e000ff027b82 */ /* 0x000e220000000a00 */
[----:B------:R-:W1:Y:S01]  /*00e0*/  LDCU.64 UR4, c[0x0][0x358] ;  /* 0x00006b00ff0477ac */ /* 0x000e620008000a00 */
[----:B------:R-:W-:-:S04]  /*00f0*/  IMAD R5, R5, UR6, R0 ;  /* 0x0000000605057c24 */ /* 0x000fc8000f8e0200 */
[----:B0-----:R-:W-:-:S05]  /*0100*/  IMAD.WIDE R2, R5, 0x4, R2 ;  /* 0x0000000405027825 */ /* 0x001fca00078e0202 */
[----:B-1----:R-:W2:Y:S02]  /*0110*/  LDG.E R0, desc[UR4][R2.64] ;  /* 0x0000000402007981 */ /* 0x002ea4000c1e1900 */
[----:B--2---:R-:W-:-:S05]  /*0120*/  FADD R5, R0, R0 ;  /* 0x0000000000057221 */ /* 0x004fca0000000000 */
[----:B------:R-:W-:Y:S01]  /*0130*/  STG.E desc[UR4][R2.64], R5 ;  /* 0x0000000502007986 */ /* 0x000fe2000c101904 */
[----:B------:R-:W-:Y:S05]  /*0140*/  EXIT ;  /* 0x000000000000794d */ /* 0x000fea0003800000 */
.L_x_0:
[----:B------:R-:W-:-:S00]  /*0150*/  BRA `(.L_x_0) ;  /* 0xfffffffc00fc7947 */ /* 0x000fc0000383ffff */
[----:B------:R-:W-:-:S00]  /*0160*/  NOP ;  /* 0x0000000000007918 */ /* 0x000fc00000000000 */
        /* <DEDUP_REMOVED lines=9> */
.L_x_1:


//--------------------- .nv.shared.reserved.0     --------------------------
	.section	.nv.shared.reserved.0,"aw",@nobits
	.weak		__nv_reservedSMEM_offset_0_alias
	.size		__nv_reservedSMEM_offset_0_alias, 0, 64
	.other		__nv_reservedSMEM_offset_0_alias,@"STO_CUDA_RESERVED_SHARED STV_DEFAULT"
__nv_reservedSMEM_offset_0_alias:
	.zero		0
	.zero		64


//--------------------- .nv.constant0._Z10my2DKernelPfii --------------------------
	.section	.nv.constant0._Z10my2DKernelPfii,"a",@progbits
	.sectionflags	@""
	.align	4
.nv.constant0._Z10my2DKernelPfii:
	.zero		912


//--------------------- SYMBOLS --------------------------

	.type		.nv.reservedSmem.offset0,@object
	.size		.nv.reservedSmem.offset0,0x4
